//
// Generated by NVIDIA NVVM Compiler
//
// Compiler Build ID: CL-36424714
// Cuda compilation tools, release 13.0, V13.0.88
// Based on NVVM 20.0.0
//

.version 9.0
.target sm_100
.address_size 64

	// .globl	_Z10sum_kernelPfiS_
.extern .func  (.param .b32 func_retval0) vprintf
(
	.param .b64 vprintf_param_0,
	.param .b64 vprintf_param_1
)
;
.extern .shared .align 16 .b8 cache[];
.global .align 1 .b8 $str[21] = {98, 108, 111, 99, 107, 32, 37, 100, 32, 118, 97, 108, 117, 101, 32, 61, 32, 37, 102, 10};

.visible .entry _Z10sum_kernelPfiS_(
	.param .u64 .ptr .align 1 _Z10sum_kernelPfiS__param_0,
	.param .u32 _Z10sum_kernelPfiS__param_1,
	.param .u64 .ptr .align 1 _Z10sum_kernelPfiS__param_2
)
{
	.local .align 16 .b8 	__local_depot0[16];
	.reg .b64 	%SP;
	.reg .b64 	%SPL;
	.reg .pred 	%p<6>;
	.reg .b32 	%r<16>;
	.reg .b32 	%f<14>;
	.reg .b64 	%rd<11>;
	.reg .b64 	%fd<2>;

	mov.u64 	%SPL, __local_depot0;
	cvta.local.u64 	%SP, %SPL;
	ld.param.u64 	%rd1, [_Z10sum_kernelPfiS__param_0];
	ld.param.u32 	%r8, [_Z10sum_kernelPfiS__param_1];
	ld.param.u64 	%rd2, [_Z10sum_kernelPfiS__param_2];
	mov.u32 	%r1, %ctaid.x;
	mov.u32 	%r15, %ntid.x;
	mov.u32 	%r3, %tid.x;
	mad.lo.s32 	%r4, %r1, %r15, %r3;
	setp.ge.s32 	%p1, %r4, %r8;
	mov.f32 	%f12, 0f00000000;
	@%p1 bra 	$L__BB0_2;
	cvta.to.global.u64 	%rd3, %rd1;
	mul.wide.s32 	%rd4, %r4, 4;
	add.s64 	%rd5, %rd3, %rd4;
	ld.global.f32 	%f12, [%rd5];
$L__BB0_2:
	setp.lt.u32 	%p2, %r15, 2;
	@%p2 bra 	$L__BB0_7;
	shl.b32 	%r9, %r3, 2;
	mov.u32 	%r10, cache;
	add.s32 	%r5, %r10, %r9;
$L__BB0_4:
	shr.u32 	%r7, %r15, 1;
	st.shared.f32 	[%r5], %f12;
	bar.sync 	0;
	setp.ge.u32 	%p3, %r3, %r7;
	@%p3 bra 	$L__BB0_6;
	shl.b32 	%r11, %r7, 2;
	add.s32 	%r12, %r5, %r11;
	ld.shared.f32 	%f8, [%r12];
	add.f32 	%f12, %f12, %f8;
$L__BB0_6:
	bar.sync 	0;
	setp.gt.u32 	%p4, %r15, 3;
	mov.u32 	%r15, %r7;
	@%p4 bra 	$L__BB0_4;
$L__BB0_7:
	setp.ne.s32 	%p5, %r3, 0;
	@%p5 bra 	$L__BB0_9;
	add.u64 	%rd6, %SP, 0;
	add.u64 	%rd7, %SPL, 0;
	cvt.f64.f32 	%fd1, %f12;
	st.local.u32 	[%rd7], %r1;
	st.local.f64 	[%rd7+8], %fd1;
	mov.u64 	%rd8, $str;
	cvta.global.u64 	%rd9, %rd8;
	{ // callseq 0, 0
	.param .b64 param0;
	st.param.b64 	[param0], %rd9;
	.param .b64 param1;
	st.param.b64 	[param1], %rd6;
	.param .b32 retval0;
	call.uni (retval0), 
	vprintf, 
	(
	param0, 
	param1
	);
	ld.param.b32 	%r13, [retval0];
	} // callseq 0
	cvta.to.global.u64 	%rd10, %rd2;
	atom.global.add.f32 	%f9, [%rd10], %f12;
$L__BB0_9:
	ret;

}


// ===== COMPILED SASS (sm_100) =====

	.target	sm_100

	.elftype	@"ET_EXEC"


//--------------------- .note.nv.tkinfo           --------------------------
	.section	.note.nv.tkinfo,"",@"SHT_NOTE"
	.sectionflags	@"SHF_NOTE_NV_TKINFO"
	.tkinfo
        /*0018*/ 	.word	0x00000002
        /*0030*/ 	.string	""
        /*0030*/ 	.string	"ptxas"
        /*0030*/ 	.string	"Cuda compilation tools, release 13.0, V13.0.88"
        /*0030*/ 	.string	"Build cuda_13.0.r13.0/compiler.36424714_0"
        /*0030*/ 	.string	"-arch sm_100 -m 64 "



//--------------------- .note.nv.cuinfo           --------------------------
	.section	.note.nv.cuinfo,"",@"SHT_NOTE"
	.sectionflags	@"SHF_NOTE_NV_CUINFO"
        /*0018*/ 	.short	0x0002
        /*001a*/ 	.short	0x0064
        /*001c*/ 	.short	0x0082
	.zero		2


//--------------------- .nv.info                  --------------------------
	.section	.nv.info,"",@"SHT_CUDA_INFO"
	.align	4


	//----- nvinfo : EIATTR_REGCOUNT
	.align		4
        /*0000*/ 	.byte	0x04, 0x2f
        /*0002*/ 	.short	(.L_2 - .L_1)
	.align		4
.L_1:
        /*0004*/ 	.word	index@(_Z10sum_kernelPfiS_)
        /*0008*/ 	.word	0x00000018


	//----- nvinfo : EIATTR_FRAME_SIZE
	.align		4
.L_2:
        /*000c*/ 	.byte	0x04, 0x11
        /*000e*/ 	.short	(.L_4 - .L_3)
	.align		4
.L_3:
        /*0010*/ 	.word	index@(_Z10sum_kernelPfiS_)
        /*0014*/ 	.word	0x00000010


	//----- nvinfo : EIATTR_MIN_STACK_SIZE
	.align		4
.L_4:
        /*0018*/ 	.byte	0x04, 0x12
        /*001a*/ 	.short	(.L_6 - .L_5)
	.align		4
.L_5:
        /*001c*/ 	.word	index@(_Z10sum_kernelPfiS_)
        /*0020*/ 	.word	0x00000010
.L_6:


//--------------------- .nv.compat                --------------------------
	.section	.nv.compat,"",@"SHT_CUDA_COMPAT_INFO"
	.align	4
        /*0000*/ 	.byte	0x02, 0x09, 0x00, 0x00, 0x02, 0x02, 0x01, 0x00, 0x02, 0x05, 0x05, 0x00, 0x03, 0x07, 0x01, 0x01
        /*0010*/ 	.byte	0x02, 0x03, 0x00, 0x00, 0x02, 0x06, 0x01, 0x00, 0x04, 0x0b, 0x08, 0x00, 0x09, 0x00, 0x00, 0x00
        /*0020*/ 	.byte	0x00, 0x00, 0x00, 0x00


//--------------------- .nv.info._Z10sum_kernelPfiS_ --------------------------
	.section	.nv.info._Z10sum_kernelPfiS_,"",@"SHT_CUDA_INFO"
	.sectionflags	@""
	.align	4


	//----- nvinfo : EIATTR_CUDA_API_VERSION
	.align		4
        /*0000*/ 	.byte	0x04, 0x37
        /*0002*/ 	.short	(.L_8 - .L_7)
.L_7:
        /*0004*/ 	.word	0x00000082


	//----- nvinfo : EIATTR_KPARAM_INFO
	.align		4
.L_8:
        /*0008*/ 	.byte	0x04, 0x17
        /*000a*/ 	.short	(.L_10 - .L_9)
.L_9:
        /*000c*/ 	.word	0x00000000
        /*0010*/ 	.short	0x0002
        /*0012*/ 	.short	0x0010
        /*0014*/ 	.byte	0x00, 0xf5, 0x21, 0x00


	//----- nvinfo : EIATTR_KPARAM_INFO
	.align		4
.L_10:
        /*0018*/ 	.byte	0x04, 0x17
        /*001a*/ 	.short	(.L_12 - .L_11)
.L_11:
        /*001c*/ 	.word	0x00000000
        /*0020*/ 	.short	0x0001
        /*0022*/ 	.short	0x0008
        /*0024*/ 	.byte	0x00, 0xf0, 0x11, 0x00


	//----- nvinfo : EIATTR_KPARAM_INFO
	.align		4
.L_12:
        /*0028*/ 	.byte	0x04, 0x17
        /*002a*/ 	.short	(.L_14 - .L_13)
.L_13:
        /*002c*/ 	.word	0x00000000
        /*0030*/ 	.short	0x0000
        /*0032*/ 	.short	0x0000
        /*0034*/ 	.byte	0x00, 0xf5, 0x21, 0x00


	//----- nvinfo : EIATTR_SPARSE_MMA_MASK
	.align		4
.L_14:
        /*0038*/ 	.byte	0x03, 0x50
        /*003a*/ 	.short	0x0000


	//----- nvinfo : EIATTR_MAXREG_COUNT
	.align		4
        /*003c*/ 	.byte	0x03, 0x1b
        /*003e*/ 	.short	0x00ff


	//----- nvinfo : EIATTR_NUM_BARRIERS
	.align		4
        /*0040*/ 	.byte	0x02, 0x4c
        /*0042*/ 	.byte	0x01
	.zero		1


	//----- nvinfo : EIATTR_EXTERNS
	.align		4
        /*0044*/ 	.byte	0x04, 0x0f
        /*0046*/ 	.short	(.L_16 - .L_15)


	//   ....[0]....
	.align		4
.L_15:
        /*0048*/ 	.word	index@(vprintf)


	//----- nvinfo : EIATTR_MERCURY_ISA_VERSION
	.align		4
.L_16:
        /*004c*/ 	.byte	0x03, 0x5f
        /*004e*/ 	.short	0x0101


	//----- nvinfo : EIATTR_VRC_CTA_INIT_COUNT
	.align		4
        /*0050*/ 	.byte	0x02, 0x4a
	.zero		1
	.zero		1


	//----- nvinfo : EIATTR_SYSCALL_OFFSETS
	.align		4
        /*0054*/ 	.byte	0x04, 0x46
        /*0056*/ 	.short	(.L_18 - .L_17)


	//   ....[0]....
.L_17:
        /*0058*/ 	.word	0x000002e0


	//----- nvinfo : EIATTR_EXIT_INSTR_OFFSETS
	.align		4
.L_18:
        /*005c*/ 	.byte	0x04, 0x1c
        /*005e*/ 	.short	(.L_20 - .L_19)


	//   ....[0]....
.L_19:
        /*0060*/ 	.word	0x00000240


	//   ....[1]....
        /*0064*/ 	.word	0x00000310


	//----- nvinfo : EIATTR_CRS_STACK_SIZE
	.align		4
.L_20:
        /*0068*/ 	.byte	0x04, 0x1e
        /*006a*/ 	.short	(.L_22 - .L_21)
.L_21:
        /*006c*/ 	.word	0x00000000


	//----- nvinfo : EIATTR_CBANK_PARAM_SIZE
	.align		4
.L_22:
        /*0070*/ 	.byte	0x03, 0x19
        /*0072*/ 	.short	0x0018


	//----- nvinfo : EIATTR_PARAM_CBANK
	.align		4
        /*0074*/ 	.byte	0x04, 0x0a
        /*0076*/ 	.short	(.L_24 - .L_23)
	.align		4
.L_23:
        /*0078*/ 	.word	index@(.nv.constant0._Z10sum_kernelPfiS_)
        /*007c*/ 	.short	0x0380
        /*007e*/ 	.short	0x0018


	//----- nvinfo : EIATTR_SW_WAR
	.align		4
.L_24:
        /*0080*/ 	.byte	0x04, 0x36
        /*0082*/ 	.short	(.L_26 - .L_25)
.L_25:
        /*0084*/ 	.word	0x00000008
.L_26:


//--------------------- .nv.callgraph             --------------------------
	.section	.nv.callgraph,"",@"SHT_CUDA_CALLGRAPH"
	.align	4
	.sectionentsize	8
	.align		4
        /*0000*/ 	.word	0x00000000
	.align		4
        /*0004*/ 	.word	0xffffffff
	.align		4
        /*0008*/ 	.word	index@(_Z10sum_kernelPfiS_)
	.align		4
        /*000c*/ 	.word	index@(vprintf)
	.align		4
        /*0010*/ 	.word	0x00000000
	.align		4
        /*0014*/ 	.word	0xfffffffe
	.align		4
        /*0018*/ 	.word	0x00000000
	.align		4
        /*001c*/ 	.word	0xfffffffd
	.align		4
        /*0020*/ 	.word	0x00000000
	.align		4
        /*0024*/ 	.word	0xfffffffc


//--------------------- .nv.constant4             --------------------------
	.section	.nv.constant4,"a",@progbits
	.align	8
	.align		8
.nv.constant4:
        /*0000*/ 	.dword	vprintf
	.align		8
        /*0008*/ 	.dword	$str


//--------------------- .text._Z10sum_kernelPfiS_ --------------------------
	.section	.text._Z10sum_kernelPfiS_,"ax",@progbits
	.align	128
        .global         _Z10sum_kernelPfiS_
        .type           _Z10sum_kernelPfiS_,@function
        .size           _Z10sum_kernelPfiS_,(.L_x_4 - _Z10sum_kernelPfiS_)
        .other          _Z10sum_kernelPfiS_,@"STO_CUDA_ENTRY STV_DEFAULT"
_Z10sum_kernelPfiS_:
.text._Z10sum_kernelPfiS_:
[----:B------:R-:W0:Y:S01]  /*0000*/  LDC R1, c[0x0][0x37c] ;  /* 0x0000df00ff017b82 */ /* 0x000e220000000800 */
[----:B------:R-:W1:Y:S01]  /*0010*/  S2R R12, SR_CTAID.X ;  /* 0x00000000000c7919 */ /* 0x000e620000002500 */
[----:B------:R-:W2:Y:S01]  /*0020*/  LDCU UR5, c[0x0][0x2fc] ;  /* 0x00005f80ff0577ac */ /* 0x000ea20008000800 */
[----:B0-----:R-:W-:Y:S01]  /*0030*/  VIADD R1, R1, 0xfffffff0 ;  /* 0xfffffff001017836 */ /* 0x001fe20000000000 */
[----:B------:R-:W1:Y:S01]  /*0040*/  S2R R9, SR_TID.X ;  /* 0x0000000000097919 */ /* 0x000e620000002100 */
[----:B------:R-:W1:Y:S01]  /*0050*/  LDCU UR6, c[0x0][0x360] ;  /* 0x00006c00ff0677ac */ /* 0x000e620008000800 */
[----:B------:R-:W-:Y:S01]  /*0060*/  IMAD.MOV.U32 R2, RZ, RZ, RZ ;  /* 0x000000ffff027224 */ /* 0x000fe200078e00ff */
[----:B------:R-:W0:Y:S01]  /*0070*/  LDCU UR4, c[0x0][0x388] ;  /* 0x00007100ff0477ac */ /* 0x000e220008000800 */
[----:B------:R-:W3:Y:S01]  /*0080*/  LDCU.64 UR36, c[0x0][0x358] ;  /* 0x00006b00ff2477ac */ /* 0x000ee20008000a00 */
[----:B-1----:R-:W-:-:S05]  /*0090*/  IMAD R3, R12, UR6, R9 ;  /* 0x000000060c037c24 */ /* 0x002fca000f8e0209 */
[----:B0-----:R-:W-:Y:S01]  /*00a0*/  ISETP.GE.AND P0, PT, R3, UR4, PT ;  /* 0x0000000403007c0c */ /* 0x001fe2000bf06270 */
[----:B------:R-:W0:Y:S01]  /*00b0*/  LDCU UR4, c[0x0][0x2f8] ;  /* 0x00005f00ff0477ac */ /* 0x000e220008000800 */
[----:B------:R-:W-:-:S11]  /*00c0*/  IMAD.U32 R0, RZ, RZ, UR6 ;  /* 0x00000006ff007e24 */ /* 0x000fd6000f8e00ff */
[----:B------:R-:W1:Y:S01]  /*00d0*/  @!P0 LDC.64 R4, c[0x0][0x380] ;  /* 0x0000e000ff048b82 */ /* 0x000e620000000a00 */
[----:B------:R-:W-:Y:S02]  /*00e0*/  ISETP.GE.U32.AND P1, PT, R0, 0x2, PT ;  /* 0x000000020000780c */ /* 0x000fe40003f26070 */
[----:B0-----:R-:W-:-:S05]  /*00f0*/  IADD3 R6, P2, PT, R1, UR4, RZ ;  /* 0x0000000401067c10 */ /* 0x001fca000ff5e0ff */
[----:B--2---:R-:W-:Y:S02]  /*0100*/  IMAD.X R7, RZ, RZ, UR5, P2 ;  /* 0x00000005ff077e24 */ /* 0x004fe400090e06ff */
[----:B-1----:R-:W-:-:S05]  /*0110*/  @!P0 IMAD.WIDE R4, R3, 0x4, R4 ;  /* 0x0000000403048825 */ /* 0x002fca00078e0204 */
[----:B---3--:R0:W5:Y:S01]  /*0120*/  @!P0 LDG.E R2, desc[UR36][R4.64] ;  /* 0x0000002404028981 */ /* 0x008162000c1e1900 */
[----:B------:R-:W-:Y:S01]  /*0130*/  ISETP.NE.AND P0, PT, R9, RZ, PT ;  /* 0x000000ff0900720c */ /* 0x000fe20003f05270 */
[----:B------:R-:W-:-:S12]  /*0140*/  @!P1 BRA `(.L_x_0) ;  /* 0x00000000003c9947 */ /* 0x000fd80003800000 */
[----:B------:R-:W1:Y:S01]  /*0150*/  S2UR UR5, SR_CgaCtaId ;  /* 0x00000000000579c3 */ /* 0x000e620000008800 */
[----:B------:R-:W-:Y:S02]  /*0160*/  UMOV UR4, 0x400 ;  /* 0x0000040000047882 */ /* 0x000fe40000000000 */
[----:B-1----:R-:W-:-:S06]  /*0170*/  ULEA UR4, UR5, UR4, 0x18 ;  /* 0x0000000405047291 */ /* 0x002fcc000f8ec0ff */
[----:B------:R-:W-:-:S07]  /*0180*/  LEA R3, R9, UR4, 0x2 ;  /* 0x0000000409037c11 */ /* 0x000fce000f8e10ff */
.L_x_1:
[----:B-----5:R-:W-:Y:S01]  /*0190*/  STS [R3], R2 ;  /* 0x0000000203007388 */ /* 0x020fe20000000800 */
[----:B------:R-:W-:Y:S01]  /*01a0*/  SHF.R.U32.HI R8, RZ, 0x1, R0 ;  /* 0x00000001ff087819 */ /* 0x000fe20000011600 */
[----:B------:R-:W-:Y:S03]  /*01b0*/  BAR.SYNC.DEFER_BLOCKING 0x0 ;  /* 0x0000000000007b1d */ /* 0x000fe60000010000 */
[----:B------:R-:W-:Y:S02]  /*01c0*/  ISETP.GE.U32.AND P1, PT, R9, R8, PT ;  /* 0x000000080900720c */ /* 0x000fe40003f26070 */
[----:B------:R-:W-:Y:S01]  /*01d0*/  ISETP.GT.U32.AND P2, PT, R0, 0x3, PT ;  /* 0x000000030000780c */ /* 0x000fe20003f44070 */
[----:B------:R-:W-:-:S10]  /*01e0*/  IMAD.MOV.U32 R0, RZ, RZ, R8 ;  /* 0x000000ffff007224 */ /* 0x000fd400078e0008 */
[----:B0-----:R-:W-:-:S05]  /*01f0*/  @!P1 LEA R4, R8, R3, 0x2 ;  /* 0x0000000308049211 */ /* 0x001fca00078e10ff */
[----:B------:R-:W0:Y:S02]  /*0200*/  @!P1 LDS R5, [R4] ;  /* 0x0000000004059984 */ /* 0x000e240000000800 */
[----:B0-----:R-:W-:Y:S01]  /*0210*/  @!P1 FADD R2, R2, R5 ;  /* 0x0000000502029221 */ /* 0x001fe20000000000 */
[----:B------:R-:W-:Y:S06]  /*0220*/  BAR.SYNC.DEFER_BLOCKING 0x0 ;  /* 0x0000000000007b1d */ /* 0x000fec0000010000 */
[----:B------:R-:W-:Y:S05]  /*0230*/  @P2 BRA `(.L_x_1) ;  /* 0xfffffffc00d42947 */ /* 0x000fea000383ffff */
.L_x_0:
[----:B------:R-:W-:Y:S05]  /*0240*/  @P0 EXIT ;  /* 0x000000000000094d */ /* 0x000fea0003800000 */
[----:B-----5:R-:W1:Y:S01]  /*0250*/  F2F.F64.F32 R8, R2 ;  /* 0x0000000200087310 */ /* 0x020e620000201800 */
[----:B------:R-:W-:Y:S01]  /*0260*/  MOV R0, 0x0 ;  /* 0x0000000000007802 */ /* 0x000fe20000000f00 */
[----:B------:R2:W-:Y:S01]  /*0270*/  STL [R1], R12 ;  /* 0x0000000c01007387 */ /* 0x0005e20000100800 */
[----:B------:R-:W0:Y:S02]  /*0280*/  LDCU.64 UR4, c[0x4][0x8] ;  /* 0x01000100ff0477ac */ /* 0x000e240008000a00 */
[----:B------:R2:W3:Y:S01]  /*0290*/  LDC.64 R10, c[0x4][R0] ;  /* 0x01000000000a7b82 */ /* 0x0004e20000000a00 */
[----:B-1----:R2:W-:Y:S01]  /*02a0*/  STL.64 [R1+0x8], R8 ;  /* 0x0000080801007387 */ /* 0x0025e20000100a00 */
[----:B0-----:R-:W-:Y:S01]  /*02b0*/  IMAD.U32 R4, RZ, RZ, UR4 ;  /* 0x00000004ff047e24 */ /* 0x001fe2000f8e00ff */
[----:B------:R-:W-:-:S07]  /*02c0*/  MOV R5, UR5 ;  /* 0x0000000500057c02 */ /* 0x000fce0008000f00 */
[----:B------:R-:W-:-:S07]  /*02d0*/  LEPC R20, `(.L_x_2) ;  /* 0x000000001014794e */ /* 0x000fce0000000000 */
[----:B--23--:R-:W-:Y:S05]  /*02e0*/  CALL.ABS.NOINC R10 ;  /* 0x000000000a007343 */ /* 0x00cfea0003c00000 */
.L_x_2:
[----:B------:R-:W0:Y:S02]  /*02f0*/  LDC.64 R4, c[0x0][0x390] ;  /* 0x0000e400ff047b82 */ /* 0x000e240000000a00 */
[----:B0-----:R-:W-:Y:S01]  /*0300*/  REDG.E.ADD.F32.FTZ.RN.STRONG.GPU desc[UR36][R4.64], R2 ;  /* 0x00000002040079a6 */ /* 0x001fe2000c12f324 */
[----:B------:R-:W-:Y:S05]  /*0310*/  EXIT ;  /* 0x000000000000794d */ /* 0x000fea0003800000 */
.L_x_3:
[----:B------:R-:W-:-:S00]  /*0320*/  BRA `(.L_x_3) ;  /* 0xfffffffc00fc7947 */ /* 0x000fc0000383ffff */
[----:B------:R-:W-:-:S00]  /*0330*/  NOP ;  /* 0x0000000000007918 */ /* 0x000fc00000000000 */
        /* <DEDUP_REMOVED lines=12> */
.L_x_4:


//--------------------- .nv.global.init           --------------------------
	.section	.nv.global.init,"aw",@progbits
.nv.global.init:
	.type		$str,@object
	.size		$str,(.L_0 - $str)
$str:
        /*0000*/ 	.byte	0x62, 0x6c, 0x6f, 0x63, 0x6b, 0x20, 0x25, 0x64, 0x20, 0x76, 0x61, 0x6c, 0x75, 0x65, 0x20, 0x3d
        /*0010*/ 	.byte	0x20, 0x25, 0x66, 0x0a, 0x00
.L_0:


//--------------------- .nv.shared._Z10sum_kernelPfiS_ --------------------------
	.section	.nv.shared._Z10sum_kernelPfiS_,"aw",@nobits
	.sectionflags	@""
	.align	16
	.zero		1024


//--------------------- .nv.shared.reserved.0     --------------------------
	.section	.nv.shared.reserved.0,"aw",@nobits
	.weak		__nv_reservedSMEM_offset_0_alias
	.size		__nv_reservedSMEM_offset_0_alias, 0, 64
	.other		__nv_reservedSMEM_offset_0_alias,@"STO_CUDA_RESERVED_SHARED STV_DEFAULT"
__nv_reservedSMEM_offset_0_alias:
	.zero		0
	.zero		64


//--------------------- .nv.constant0._Z10sum_kernelPfiS_ --------------------------
	.section	.nv.constant0._Z10sum_kernelPfiS_,"a",@progbits
	.sectionflags	@""
	.align	4
.nv.constant0._Z10sum_kernelPfiS_:
	.zero		920


//--------------------- SYMBOLS --------------------------

	.type		.nv.reservedSmem.offset0,@object
	.size		.nv.reservedSmem.offset0,0x4
	.type		.nv.reservedSmem.cap,@object
	.size		.nv.reservedSmem.cap,0x4
	.type		vprintf,@function
